//
// Generated by NVIDIA NVVM Compiler
//
// Compiler Build ID: CL-36424714
// Cuda compilation tools, release 13.0, V13.0.88
// Based on NVVM 20.0.0
//

.version 9.0
.target sm_100
.address_size 64

	// .globl	_Z8k_VecAddiPfS_

.visible .entry _Z8k_VecAddiPfS_(
	.param .u32 _Z8k_VecAddiPfS__param_0,
	.param .u64 .ptr .align 1 _Z8k_VecAddiPfS__param_1,
	.param .u64 .ptr .align 1 _Z8k_VecAddiPfS__param_2
)
{
	.reg .pred 	%p<2>;
	.reg .b32 	%r<6>;
	.reg .b32 	%f<4>;
	.reg .b64 	%rd<8>;

	ld.param.u32 	%r2, [_Z8k_VecAddiPfS__param_0];
	ld.param.u64 	%rd1, [_Z8k_VecAddiPfS__param_1];
	ld.param.u64 	%rd2, [_Z8k_VecAddiPfS__param_2];
	mov.u32 	%r3, %tid.x;
	mov.u32 	%r4, %ntid.x;
	mov.u32 	%r5, %ctaid.x;
	mad.lo.s32 	%r1, %r4, %r5, %r3;
	setp.ge.s32 	%p1, %r1, %r2;
	@%p1 bra 	$L__BB0_2;
	cvta.to.global.u64 	%rd3, %rd1;
	cvta.to.global.u64 	%rd4, %rd2;
	mul.wide.s32 	%rd5, %r1, 4;
	add.s64 	%rd6, %rd3, %rd5;
	ld.global.f32 	%f1, [%rd6];
	add.s64 	%rd7, %rd4, %rd5;
	ld.global.f32 	%f2, [%rd7];
	add.f32 	%f3, %f1, %f2;
	st.global.f32 	[%rd7], %f3;
$L__BB0_2:
	ret;

}


// ===== COMPILED SASS (sm_100) =====

	.target	sm_100

	.elftype	@"ET_EXEC"


//--------------------- .note.nv.tkinfo           --------------------------
	.section	.note.nv.tkinfo,"",@"SHT_NOTE"
	.sectionflags	@"SHF_NOTE_NV_TKINFO"
	.tkinfo
        /*0018*/ 	.word	0x00000002
        /*0030*/ 	.string	""
        /*0030*/ 	.string	"ptxas"
        /*0030*/ 	.string	"Cuda compilation tools, release 13.0, V13.0.88"
        /*0030*/ 	.string	"Build cuda_13.0.r13.0/compiler.36424714_0"
        /*0030*/ 	.string	"-arch sm_100 -m 64 "



//--------------------- .note.nv.cuinfo           --------------------------
	.section	.note.nv.cuinfo,"",@"SHT_NOTE"
	.sectionflags	@"SHF_NOTE_NV_CUINFO"
        /*0018*/ 	.short	0x0002
        /*001a*/ 	.short	0x0064
        /*001c*/ 	.short	0x0082
	.zero		2


//--------------------- .nv.info                  --------------------------
	.section	.nv.info,"",@"SHT_CUDA_INFO"
	.align	4


	//----- nvinfo : EIATTR_REGCOUNT
	.align		4
        /*0000*/ 	.byte	0x04, 0x2f
        /*0002*/ 	.short	(.L_1 - .L_0)
	.align		4
.L_0:
        /*0004*/ 	.word	index@(_Z8k_VecAddiPfS_)
        /*0008*/ 	.word	0x0000000a


	//----- nvinfo : EIATTR_FRAME_SIZE
	.align		4
.L_1:
        /*000c*/ 	.byte	0x04, 0x11
        /*000e*/ 	.short	(.L_3 - .L_2)
	.align		4
.L_2:
        /*0010*/ 	.word	index@(_Z8k_VecAddiPfS_)
        /*0014*/ 	.word	0x00000000


	//----- nvinfo : EIATTR_MIN_STACK_SIZE
	.align		4
.L_3:
        /*0018*/ 	.byte	0x04, 0x12
        /*001a*/ 	.short	(.L_5 - .L_4)
	.align		4
.L_4:
        /*001c*/ 	.word	index@(_Z8k_VecAddiPfS_)
        /*0020*/ 	.word	0x00000000
.L_5:


//--------------------- .nv.compat                --------------------------
	.section	.nv.compat,"",@"SHT_CUDA_COMPAT_INFO"
	.align	4
        /*0000*/ 	.byte	0x02, 0x09, 0x00, 0x00, 0x02, 0x02, 0x01, 0x00, 0x02, 0x05, 0x05, 0x00, 0x03, 0x07, 0x01, 0x01
        /*0010*/ 	.byte	0x02, 0x03, 0x00, 0x00, 0x02, 0x06, 0x01, 0x00, 0x04, 0x0b, 0x08, 0x00, 0x09, 0x00, 0x00, 0x00
        /*0020*/ 	.byte	0x00, 0x00, 0x00, 0x00


//--------------------- .nv.info._Z8k_VecAddiPfS_ --------------------------
	.section	.nv.info._Z8k_VecAddiPfS_,"",@"SHT_CUDA_INFO"
	.sectionflags	@""
	.align	4


	//----- nvinfo : EIATTR_CUDA_API_VERSION
	.align		4
        /*0000*/ 	.byte	0x04, 0x37
        /*0002*/ 	.short	(.L_7 - .L_6)
.L_6:
        /*0004*/ 	.word	0x00000082


	//----- nvinfo : EIATTR_KPARAM_INFO
	.align		4
.L_7:
        /*0008*/ 	.byte	0x04, 0x17
        /*000a*/ 	.short	(.L_9 - .L_8)
.L_8:
        /*000c*/ 	.word	0x00000000
        /*0010*/ 	.short	0x0002
        /*0012*/ 	.short	0x0010
        /*0014*/ 	.byte	0x00, 0xf5, 0x21, 0x00


	//----- nvinfo : EIATTR_KPARAM_INFO
	.align		4
.L_9:
        /*0018*/ 	.byte	0x04, 0x17
        /*001a*/ 	.short	(.L_11 - .L_10)
.L_10:
        /*001c*/ 	.word	0x00000000
        /*0020*/ 	.short	0x0001
        /*0022*/ 	.short	0x0008
        /*0024*/ 	.byte	0x00, 0xf5, 0x21, 0x00


	//----- nvinfo : EIATTR_KPARAM_INFO
	.align		4
.L_11:
        /*0028*/ 	.byte	0x04, 0x17
        /*002a*/ 	.short	(.L_13 - .L_12)
.L_12:
        /*002c*/ 	.word	0x00000000
        /*0030*/ 	.short	0x0000
        /*0032*/ 	.short	0x0000
        /*0034*/ 	.byte	0x00, 0xf0, 0x11, 0x00


	//----- nvinfo : EIATTR_SPARSE_MMA_MASK
	.align		4
.L_13:
        /*0038*/ 	.byte	0x03, 0x50
        /*003a*/ 	.short	0x0000


	//----- nvinfo : EIATTR_MAXREG_COUNT
	.align		4
        /*003c*/ 	.byte	0x03, 0x1b
        /*003e*/ 	.short	0x00ff


	//----- nvinfo : EIATTR_MERCURY_ISA_VERSION
	.align		4
        /*0040*/ 	.byte	0x03, 0x5f
        /*0042*/ 	.short	0x0101


	//----- nvinfo : EIATTR_VRC_CTA_INIT_COUNT
	.align		4
        /*0044*/ 	.byte	0x02, 0x4a
	.zero		1
	.zero		1


	//----- nvinfo : EIATTR_EXIT_INSTR_OFFSETS
	.align		4
        /*0048*/ 	.byte	0x04, 0x1c
        /*004a*/ 	.short	(.L_15 - .L_14)


	//   ....[0]....
.L_14:
        /*004c*/ 	.word	0x00000070


	//   ....[1]....
        /*0050*/ 	.word	0x00000110


	//----- nvinfo : EIATTR_CBANK_PARAM_SIZE
	.align		4
.L_15:
        /*0054*/ 	.byte	0x03, 0x19
        /*0056*/ 	.short	0x0018


	//----- nvinfo : EIATTR_PARAM_CBANK
	.align		4
        /*0058*/ 	.byte	0x04, 0x0a
        /*005a*/ 	.short	(.L_17 - .L_16)
	.align		4
.L_16:
        /*005c*/ 	.word	index@(.nv.constant0._Z8k_VecAddiPfS_)
        /*0060*/ 	.short	0x0380
        /*0062*/ 	.short	0x0018


	//----- nvinfo : EIATTR_SW_WAR
	.align		4
.L_17:
        /*0064*/ 	.byte	0x04, 0x36
        /*0066*/ 	.short	(.L_19 - .L_18)
.L_18:
        /*0068*/ 	.word	0x00000008
.L_19:


//--------------------- .nv.callgraph             --------------------------
	.section	.nv.callgraph,"",@"SHT_CUDA_CALLGRAPH"
	.align	4
	.sectionentsize	8
	.align		4
        /*0000*/ 	.word	0x00000000
	.align		4
        /*0004*/ 	.word	0xffffffff
	.align		4
        /*0008*/ 	.word	0x00000000
	.align		4
        /*000c*/ 	.word	0xfffffffe
	.align		4
        /*0010*/ 	.word	0x00000000
	.align		4
        /*0014*/ 	.word	0xfffffffd
	.align		4
        /*0018*/ 	.word	0x00000000
	.align		4
        /*001c*/ 	.word	0xfffffffc


//--------------------- .text._Z8k_VecAddiPfS_    --------------------------
	.section	.text._Z8k_VecAddiPfS_,"ax",@progbits
	.align	128
        .global         _Z8k_VecAddiPfS_
        .type           _Z8k_VecAddiPfS_,@function
        .size           _Z8k_VecAddiPfS_,(.L_x_1 - _Z8k_VecAddiPfS_)
        .other          _Z8k_VecAddiPfS_,@"STO_CUDA_ENTRY STV_DEFAULT"
_Z8k_VecAddiPfS_:
.text._Z8k_VecAddiPfS_:
[----:B------:R-:W-:Y:S01]  /*0000*/  LDC R1, c[0x0][0x37c] ;  /* 0x0000df00ff017b82 */ /* 0x000fe20000000800 */
[----:B------:R-:W0:Y:S01]  /*0010*/  S2R R7, SR_TID.X ;  /* 0x0000000000077919 */ /* 0x000e220000002100 */
[----:B------:R-:W0:Y:S01]  /*0020*/  LDCU UR4, c[0x0][0x360] ;  /* 0x00006c00ff0477ac */ /* 0x000e220008000800 */
[----:B------:R-:W0:Y:S01]  /*0030*/  S2R R0, SR_CTAID.X ;  /* 0x0000000000007919 */ /* 0x000e220000002500 */
[----:B------:R-:W1:Y:S01]  /*0040*/  LDCU UR5, c[0x0][0x380] ;  /* 0x00007000ff0577ac */ /* 0x000e620008000800 */
[----:B0-----:R-:W-:-:S05]  /*0050*/  IMAD R7, R0, UR4, R7 ;  /* 0x0000000400077c24 */ /* 0x001fca000f8e0207 */
[----:B-1----:R-:W-:-:S13]  /*0060*/  ISETP.GE.AND P0, PT, R7, UR5, PT ;  /* 0x0000000507007c0c */ /* 0x002fda000bf06270 */
[----:B------:R-:W-:Y:S05]  /*0070*/  @P0 EXIT ;  /* 0x000000000000094d */ /* 0x000fea0003800000 */
[----:B------:R-:W0:Y:S01]  /*0080*/  LDC.64 R2, c[0x0][0x388] ;  /* 0x0000e200ff027b82 */ /* 0x000e220000000a00 */
[----:B------:R-:W1:Y:S07]  /*0090*/  LDCU.64 UR4, c[0x0][0x358] ;  /* 0x00006b00ff0477ac */ /* 0x000e6e0008000a00 */
[----:B------:R-:W2:Y:S01]  /*00a0*/  LDC.64 R4, c[0x0][0x390] ;  /* 0x0000e400ff047b82 */ /* 0x000ea20000000a00 */
[----:B0-----:R-:W-:-:S06]  /*00b0*/  IMAD.WIDE R2, R7, 0x4, R2 ;  /* 0x0000000407027825 */ /* 0x001fcc00078e0202 */
[----:B-1----:R-:W3:Y:S01]  /*00c0*/  LDG.E R2, desc[UR4][R2.64] ;  /* 0x0000000402027981 */ /* 0x002ee2000c1e1900 */
[----:B--2---:R-:W-:-:S05]  /*00d0*/  IMAD.WIDE R4, R7, 0x4, R4 ;  /* 0x0000000407047825 */ /* 0x004fca00078e0204 */
[----:B------:R-:W3:Y:S02]  /*00e0*/  LDG.E R7, desc[UR4][R4.64] ;  /* 0x0000000404077981 */ /* 0x000ee4000c1e1900 */
[----:B---3--:R-:W-:-:S05]  /*00f0*/  FADD R7, R2, R7 ;  /* 0x0000000702077221 */ /* 0x008fca0000000000 */
[----:B------:R-:W-:Y:S01]  /*0100*/  STG.E desc[UR4][R4.64], R7 ;  /* 0x0000000704007986 */ /* 0x000fe2000c101904 */
[----:B------:R-:W-:Y:S05]  /*0110*/  EXIT ;  /* 0x000000000000794d */ /* 0x000fea0003800000 */
.L_x_0:
[----:B------:R-:W-:-:S00]  /*0120*/  BRA `(.L_x_0) ;  /* 0xfffffffc00fc7947 */ /* 0x000fc0000383ffff */
[----:B------:R-:W-:-:S00]  /*0130*/  NOP ;  /* 0x0000000000007918 */ /* 0x000fc00000000000 */
        /* <DEDUP_REMOVED lines=12> */
.L_x_1:


//--------------------- .nv.shared.reserved.0     --------------------------
	.section	.nv.shared.reserved.0,"aw",@nobits
	.weak		__nv_reservedSMEM_offset_0_alias
	.size		__nv_reservedSMEM_offset_0_alias, 0, 64
	.other		__nv_reservedSMEM_offset_0_alias,@"STO_CUDA_RESERVED_SHARED STV_DEFAULT"
__nv_reservedSMEM_offset_0_alias:
	.zero		0
	.zero		64


//--------------------- .nv.constant0._Z8k_VecAddiPfS_ --------------------------
	.section	.nv.constant0._Z8k_VecAddiPfS_,"a",@progbits
	.sectionflags	@""
	.align	4
.nv.constant0._Z8k_VecAddiPfS_:
	.zero		920


//--------------------- SYMBOLS --------------------------

	.type		.nv.reservedSmem.offset0,@object
	.size		.nv.reservedSmem.offset0,0x4
